//
// Generated by NVIDIA NVVM Compiler
//
// Compiler Build ID: CL-36424714
// Cuda compilation tools, release 13.0, V13.0.88
// Based on NVVM 20.0.0
//

.version 9.0
.target sm_100
.address_size 64

	// .globl	_Z9histogramPcPii
// _ZZ9histogramPcPiiE8s_result has been demoted

.visible .entry _Z9histogramPcPii(
	.param .u64 .ptr .align 1 _Z9histogramPcPii_param_0,
	.param .u64 .ptr .align 1 _Z9histogramPcPii_param_1,
	.param .u32 _Z9histogramPcPii_param_2
)
{
	.reg .pred 	%p<5>;
	.reg .b16 	%rs<6>;
	.reg .b32 	%r<21>;
	.reg .b64 	%rd<9>;
	// demoted variable
	.shared .align 4 .b8 _ZZ9histogramPcPiiE8s_result[28];
	ld.param.u64 	%rd2, [_Z9histogramPcPii_param_0];
	ld.param.u64 	%rd3, [_Z9histogramPcPii_param_1];
	ld.param.u32 	%r8, [_Z9histogramPcPii_param_2];
	mov.u32 	%r9, %ctaid.x;
	mov.u32 	%r1, %ntid.x;
	mov.u32 	%r2, %tid.x;
	mad.lo.s32 	%r20, %r9, %r1, %r2;
	setp.gt.u32 	%p1, %r2, 6;
	shl.b32 	%r10, %r2, 2;
	mov.u32 	%r11, _ZZ9histogramPcPiiE8s_result;
	add.s32 	%r4, %r11, %r10;
	@%p1 bra 	$L__BB0_2;
	mov.b32 	%r12, 0;
	st.shared.u32 	[%r4], %r12;
$L__BB0_2:
	bar.sync 	0;
	setp.ge.s32 	%p2, %r20, %r8;
	@%p2 bra 	$L__BB0_5;
	mov.u32 	%r13, %nctaid.x;
	mul.lo.s32 	%r5, %r13, %r1;
	cvta.to.global.u64 	%rd1, %rd2;
$L__BB0_4:
	cvt.s64.s32 	%rd4, %r20;
	add.s64 	%rd5, %rd1, %rd4;
	ld.global.s8 	%rs1, [%rd5];
	add.s16 	%rs2, %rs1, -97;
	shr.u16 	%rs3, %rs2, 14;
	add.s16 	%rs4, %rs2, %rs3;
	shr.s16 	%rs5, %rs4, 2;
	mul.wide.s16 	%r14, %rs5, 4;
	add.s32 	%r16, %r11, %r14;
	atom.shared.add.u32 	%r17, [%r16], 1;
	add.s32 	%r20, %r20, %r5;
	setp.lt.s32 	%p3, %r20, %r8;
	@%p3 bra 	$L__BB0_4;
$L__BB0_5:
	setp.gt.u32 	%p4, %r2, 6;
	bar.sync 	0;
	@%p4 bra 	$L__BB0_7;
	cvta.to.global.u64 	%rd6, %rd3;
	mul.wide.u32 	%rd7, %r2, 4;
	add.s64 	%rd8, %rd6, %rd7;
	ld.shared.u32 	%r18, [%r4];
	atom.global.add.u32 	%r19, [%rd8], %r18;
$L__BB0_7:
	ret;

}


// ===== COMPILED SASS (sm_100) =====

	.target	sm_100

	.elftype	@"ET_EXEC"


//--------------------- .note.nv.tkinfo           --------------------------
	.section	.note.nv.tkinfo,"",@"SHT_NOTE"
	.sectionflags	@"SHF_NOTE_NV_TKINFO"
	.tkinfo
        /*0018*/ 	.word	0x00000002
        /*0030*/ 	.string	""
        /*0030*/ 	.string	"ptxas"
        /*0030*/ 	.string	"Cuda compilation tools, release 13.0, V13.0.88"
        /*0030*/ 	.string	"Build cuda_13.0.r13.0/compiler.36424714_0"
        /*0030*/ 	.string	"-arch sm_100 -m 64 "



//--------------------- .note.nv.cuinfo           --------------------------
	.section	.note.nv.cuinfo,"",@"SHT_NOTE"
	.sectionflags	@"SHF_NOTE_NV_CUINFO"
        /*0018*/ 	.short	0x0002
        /*001a*/ 	.short	0x0064
        /*001c*/ 	.short	0x0082
	.zero		2


//--------------------- .nv.info                  --------------------------
	.section	.nv.info,"",@"SHT_CUDA_INFO"
	.align	4


	//----- nvinfo : EIATTR_REGCOUNT
	.align		4
        /*0000*/ 	.byte	0x04, 0x2f
        /*0002*/ 	.short	(.L_1 - .L_0)
	.align		4
.L_0:
        /*0004*/ 	.word	index@(_Z9histogramPcPii)
        /*0008*/ 	.word	0x0000000b


	//----- nvinfo : EIATTR_FRAME_SIZE
	.align		4
.L_1:
        /*000c*/ 	.byte	0x04, 0x11
        /*000e*/ 	.short	(.L_3 - .L_2)
	.align		4
.L_2:
        /*0010*/ 	.word	index@(_Z9histogramPcPii)
        /*0014*/ 	.word	0x00000000


	//----- nvinfo : EIATTR_MIN_STACK_SIZE
	.align		4
.L_3:
        /*0018*/ 	.byte	0x04, 0x12
        /*001a*/ 	.short	(.L_5 - .L_4)
	.align		4
.L_4:
        /*001c*/ 	.word	index@(_Z9histogramPcPii)
        /*0020*/ 	.word	0x00000000
.L_5:


//--------------------- .nv.compat                --------------------------
	.section	.nv.compat,"",@"SHT_CUDA_COMPAT_INFO"
	.align	4
        /*0000*/ 	.byte	0x02, 0x09, 0x00, 0x00, 0x02, 0x02, 0x01, 0x00, 0x02, 0x05, 0x05, 0x00, 0x03, 0x07, 0x01, 0x01
        /*0010*/ 	.byte	0x02, 0x03, 0x00, 0x00, 0x02, 0x06, 0x01, 0x00, 0x04, 0x0b, 0x08, 0x00, 0x09, 0x00, 0x00, 0x00
        /*0020*/ 	.byte	0x00, 0x00, 0x00, 0x00


//--------------------- .nv.info._Z9histogramPcPii --------------------------
	.section	.nv.info._Z9histogramPcPii,"",@"SHT_CUDA_INFO"
	.sectionflags	@""
	.align	4


	//----- nvinfo : EIATTR_CUDA_API_VERSION
	.align		4
        /*0000*/ 	.byte	0x04, 0x37
        /*0002*/ 	.short	(.L_7 - .L_6)
.L_6:
        /*0004*/ 	.word	0x00000082


	//----- nvinfo : EIATTR_KPARAM_INFO
	.align		4
.L_7:
        /*0008*/ 	.byte	0x04, 0x17
        /*000a*/ 	.short	(.L_9 - .L_8)
.L_8:
        /*000c*/ 	.word	0x00000000
        /*0010*/ 	.short	0x0002
        /*0012*/ 	.short	0x0010
        /*0014*/ 	.byte	0x00, 0xf0, 0x11, 0x00


	//----- nvinfo : EIATTR_KPARAM_INFO
	.align		4
.L_9:
        /*0018*/ 	.byte	0x04, 0x17
        /*001a*/ 	.short	(.L_11 - .L_10)
.L_10:
        /*001c*/ 	.word	0x00000000
        /*0020*/ 	.short	0x0001
        /*0022*/ 	.short	0x0008
        /*0024*/ 	.byte	0x00, 0xf5, 0x21, 0x00


	//----- nvinfo : EIATTR_KPARAM_INFO
	.align		4
.L_11:
        /*0028*/ 	.byte	0x04, 0x17
        /*002a*/ 	.short	(.L_13 - .L_12)
.L_12:
        /*002c*/ 	.word	0x00000000
        /*0030*/ 	.short	0x0000
        /*0032*/ 	.short	0x0000
        /*0034*/ 	.byte	0x00, 0xf5, 0x21, 0x00


	//----- nvinfo : EIATTR_SPARSE_MMA_MASK
	.align		4
.L_13:
        /*0038*/ 	.byte	0x03, 0x50
        /*003a*/ 	.short	0x0000


	//----- nvinfo : EIATTR_MAXREG_COUNT
	.align		4
        /*003c*/ 	.byte	0x03, 0x1b
        /*003e*/ 	.short	0x00ff


	//----- nvinfo : EIATTR_NUM_BARRIERS
	.align		4
        /*0040*/ 	.byte	0x02, 0x4c
        /*0042*/ 	.byte	0x01
	.zero		1


	//----- nvinfo : EIATTR_MERCURY_ISA_VERSION
	.align		4
        /*0044*/ 	.byte	0x03, 0x5f
        /*0046*/ 	.short	0x0101


	//----- nvinfo : EIATTR_VRC_CTA_INIT_COUNT
	.align		4
        /*0048*/ 	.byte	0x02, 0x4a
	.zero		1
	.zero		1


	//----- nvinfo : EIATTR_EXIT_INSTR_OFFSETS
	.align		4
        /*004c*/ 	.byte	0x04, 0x1c
        /*004e*/ 	.short	(.L_15 - .L_14)


	//   ....[0]....
.L_14:
        /*0050*/ 	.word	0x00000240


	//   ....[1]....
        /*0054*/ 	.word	0x00000290


	//----- nvinfo : EIATTR_CRS_STACK_SIZE
	.align		4
.L_15:
        /*0058*/ 	.byte	0x04, 0x1e
        /*005a*/ 	.short	(.L_17 - .L_16)
.L_16:
        /*005c*/ 	.word	0x00000000


	//----- nvinfo : EIATTR_CBANK_PARAM_SIZE
	.align		4
.L_17:
        /*0060*/ 	.byte	0x03, 0x19
        /*0062*/ 	.short	0x0014


	//----- nvinfo : EIATTR_PARAM_CBANK
	.align		4
        /*0064*/ 	.byte	0x04, 0x0a
        /*0066*/ 	.short	(.L_19 - .L_18)
	.align		4
.L_18:
        /*0068*/ 	.word	index@(.nv.constant0._Z9histogramPcPii)
        /*006c*/ 	.short	0x0380
        /*006e*/ 	.short	0x0014


	//----- nvinfo : EIATTR_SW_WAR
	.align		4
.L_19:
        /*0070*/ 	.byte	0x04, 0x36
        /*0072*/ 	.short	(.L_21 - .L_20)
.L_20:
        /*0074*/ 	.word	0x00000008
.L_21:


//--------------------- .nv.callgraph             --------------------------
	.section	.nv.callgraph,"",@"SHT_CUDA_CALLGRAPH"
	.align	4
	.sectionentsize	8
	.align		4
        /*0000*/ 	.word	0x00000000
	.align		4
        /*0004*/ 	.word	0xffffffff
	.align		4
        /*0008*/ 	.word	0x00000000
	.align		4
        /*000c*/ 	.word	0xfffffffe
	.align		4
        /*0010*/ 	.word	0x00000000
	.align		4
        /*0014*/ 	.word	0xfffffffd
	.align		4
        /*0018*/ 	.word	0x00000000
	.align		4
        /*001c*/ 	.word	0xfffffffc


//--------------------- .text._Z9histogramPcPii   --------------------------
	.section	.text._Z9histogramPcPii,"ax",@progbits
	.align	128
        .global         _Z9histogramPcPii
        .type           _Z9histogramPcPii,@function
        .size           _Z9histogramPcPii,(.L_x_4 - _Z9histogramPcPii)
        .other          _Z9histogramPcPii,@"STO_CUDA_ENTRY STV_DEFAULT"
_Z9histogramPcPii:
.text._Z9histogramPcPii:
[----:B------:R-:W-:Y:S01]  /*0000*/  LDC R1, c[0x0][0x37c] ;  /* 0x0000df00ff017b82 */ /* 0x000fe20000000800 */
[----:B------:R-:W0:Y:S07]  /*0010*/  S2R R8, SR_TID.X ;  /* 0x0000000000087919 */ /* 0x000e2e0000002100 */
[----:B------:R-:W1:Y:S01]  /*0020*/  S2UR UR6, SR_CTAID.X ;  /* 0x00000000000679c3 */ /* 0x000e620000002500 */
[----:B------:R-:W2:Y:S01]  /*0030*/  LDCU UR8, c[0x0][0x390] ;  /* 0x00007200ff0877ac */ /* 0x000ea20008000800 */
[----:B------:R-:W-:Y:S01]  /*0040*/  BSSY.RECONVERGENT B0, `(.L_x_0) ;  /* 0x000001e000007945 */ /* 0x000fe20003800200 */
[----:B------:R-:W-:Y:S01]  /*0050*/  UMOV UR4, 0x400 ;  /* 0x0000040000047882 */ /* 0x000fe20000000000 */
[----:B------:R-:W3:Y:S04]  /*0060*/  LDCU.64 UR10, c[0x0][0x380] ;  /* 0x00007000ff0a77ac */ /* 0x000ee80008000a00 */
[----:B------:R-:W1:Y:S08]  /*0070*/  LDC R5, c[0x0][0x360] ;  /* 0x0000d800ff057b82 */ /* 0x000e700000000800 */
[----:B------:R-:W4:Y:S01]  /*0080*/  S2UR UR5, SR_CgaCtaId ;  /* 0x00000000000579c3 */ /* 0x000f220000008800 */
[----:B0-----:R-:W-:Y:S01]  /*0090*/  ISETP.GT.U32.AND P0, PT, R8, 0x6, PT ;  /* 0x000000060800780c */ /* 0x001fe20003f04070 */
[----:B-1----:R-:W-:Y:S01]  /*00a0*/  IMAD R4, R5, UR6, R8 ;  /* 0x0000000605047c24 */ /* 0x002fe2000f8e0208 */
[----:B------:R-:W0:Y:S04]  /*00b0*/  LDCU.64 UR6, c[0x0][0x358] ;  /* 0x00006b00ff0677ac */ /* 0x000e280008000a00 */
[----:B--2---:R-:W-:Y:S01]  /*00c0*/  ISETP.GE.AND P1, PT, R4, UR8, PT ;  /* 0x0000000804007c0c */ /* 0x004fe2000bf26270 */
[----:B----4-:R-:W-:-:S06]  /*00d0*/  ULEA UR4, UR5, UR4, 0x18 ;  /* 0x0000000405047291 */ /* 0x010fcc000f8ec0ff */
[----:B------:R-:W-:-:S05]  /*00e0*/  LEA R0, R8, UR4, 0x2 ;  /* 0x0000000408007c11 */ /* 0x000fca000f8e10ff */
[----:B------:R1:W-:Y:S01]  /*00f0*/  @!P0 STS [R0], RZ ;  /* 0x000000ff00008388 */ /* 0x0003e20000000800 */
[----:B------:R-:W-:Y:S06]  /*0100*/  BAR.SYNC.DEFER_BLOCKING 0x0 ;  /* 0x0000000000007b1d */ /* 0x000fec0000010000 */
[----:B0--3--:R-:W-:Y:S05]  /*0110*/  @P1 BRA `(.L_x_1) ;  /* 0x0000000000401947 */ /* 0x009fea0003800000 */
[----:B------:R-:W0:Y:S02]  /*0120*/  LDCU UR5, c[0x0][0x370] ;  /* 0x00006e00ff0577ac */ /* 0x000e240008000800 */
[----:B0-----:R-:W-:-:S07]  /*0130*/  IMAD R5, R5, UR5, RZ ;  /* 0x0000000505057c24 */ /* 0x001fce000f8e02ff */
.L_x_2:
[----:B------:R-:W-:-:S04]  /*0140*/  IADD3 R2, P1, PT, R4, UR10, RZ ;  /* 0x0000000a04027c10 */ /* 0x000fc8000ff3e0ff */
[----:B------:R-:W-:-:S05]  /*0150*/  LEA.HI.X.SX32 R3, R4, UR11, 0x1, P1 ;  /* 0x0000000b04037c11 */ /* 0x000fca00088f0eff */
[----:B------:R-:W2:Y:S01]  /*0160*/  LDG.E.S8 R2, desc[UR6][R2.64] ;  /* 0x0000000602027981 */ /* 0x000ea2000c1e1300 */
[----:B------:R-:W-:-:S05]  /*0170*/  IMAD.IADD R4, R5, 0x1, R4 ;  /* 0x0000000105047824 */ /* 0x000fca00078e0204 */
[----:B------:R-:W-:Y:S01]  /*0180*/  ISETP.GE.AND P1, PT, R4, UR8, PT ;  /* 0x0000000804007c0c */ /* 0x000fe2000bf26270 */
[----:B0-2---:R-:W-:-:S05]  /*0190*/  VIADD R6, R2, 0xffffff9f ;  /* 0xffffff9f02067836 */ /* 0x005fca0000000000 */
[----:B------:R-:W-:-:S04]  /*01a0*/  LOP3.LUT R7, R6, 0xffff, RZ, 0xc0, !PT ;  /* 0x0000ffff06077812 */ /* 0x000fc800078ec0ff */
[----:B------:R-:W-:-:S04]  /*01b0*/  LEA.HI R6, R7, R6, RZ, 0x12 ;  /* 0x0000000607067211 */ /* 0x000fc800078f90ff */
[----:B------:R-:W-:-:S04]  /*01c0*/  PRMT R6, R6, 0x9910, RZ ;  /* 0x0000991006067816 */ /* 0x000fc800000000ff */
[----:B------:R-:W-:-:S04]  /*01d0*/  SHF.R.S32.HI R6, RZ, 0x2, R6 ;  /* 0x00000002ff067819 */ /* 0x000fc80000011406 */
[----:B------:R-:W-:-:S04]  /*01e0*/  PRMT R6, R6, 0x9910, RZ ;  /* 0x0000991006067816 */ /* 0x000fc800000000ff */
[----:B------:R-:W-:-:S05]  /*01f0*/  LEA R6, R6, UR4, 0x2 ;  /* 0x0000000406067c11 */ /* 0x000fca000f8e10ff */
[----:B------:R0:W-:Y:S01]  /*0200*/  ATOMS.POPC.INC.32 RZ, [R6+URZ] ;  /* 0x0000000006ff7f8c */ /* 0x0001e2000d8000ff */
[----:B------:R-:W-:Y:S05]  /*0210*/  @!P1 BRA `(.L_x_2) ;  /* 0xfffffffc00c89947 */ /* 0x000fea000383ffff */
.L_x_1:
[----:B------:R-:W-:Y:S05]  /*0220*/  BSYNC.RECONVERGENT B0 ;  /* 0x0000000000007941 */ /* 0x000fea0003800200 */
.L_x_0:
[----:B------:R-:W-:Y:S06]  /*0230*/  BAR.SYNC.DEFER_BLOCKING 0x0 ;  /* 0x0000000000007b1d */ /* 0x000fec0000010000 */
[----:B------:R-:W-:Y:S05]  /*0240*/  @P0 EXIT ;  /* 0x000000000000094d */ /* 0x000fea0003800000 */
[----:B------:R-:W2:Y:S01]  /*0250*/  LDS R5, [R0] ;  /* 0x0000000000057984 */ /* 0x000ea20000000800 */
[----:B------:R-:W3:Y:S02]  /*0260*/  LDC.64 R2, c[0x0][0x388] ;  /* 0x0000e200ff027b82 */ /* 0x000ee40000000a00 */
[----:B---3--:R-:W-:-:S05]  /*0270*/  IMAD.WIDE.U32 R2, R8, 0x4, R2 ;  /* 0x0000000408027825 */ /* 0x008fca00078e0002 */
[----:B--2---:R-:W-:Y:S01]  /*0280*/  REDG.E.ADD.STRONG.GPU desc[UR6][R2.64], R5 ;  /* 0x000000050200798e */ /* 0x004fe2000c12e106 */
[----:B------:R-:W-:Y:S05]  /*0290*/  EXIT ;  /* 0x000000000000794d */ /* 0x000fea0003800000 */
.L_x_3:
[----:B------:R-:W-:-:S00]  /*02a0*/  BRA `(.L_x_3) ;  /* 0xfffffffc00fc7947 */ /* 0x000fc0000383ffff */
[----:B------:R-:W-:-:S00]  /*02b0*/  NOP ;  /* 0x0000000000007918 */ /* 0x000fc00000000000 */
        /* <DEDUP_REMOVED lines=12> */
.L_x_4:


//--------------------- .nv.shared._Z9histogramPcPii --------------------------
	.section	.nv.shared._Z9histogramPcPii,"aw",@nobits
	.sectionflags	@""
	.align	4
.nv.shared._Z9histogramPcPii:
	.zero		1052


//--------------------- .nv.shared.reserved.0     --------------------------
	.section	.nv.shared.reserved.0,"aw",@nobits
	.weak		__nv_reservedSMEM_offset_0_alias
	.size		__nv_reservedSMEM_offset_0_alias, 0, 64
	.other		__nv_reservedSMEM_offset_0_alias,@"STO_CUDA_RESERVED_SHARED STV_DEFAULT"
__nv_reservedSMEM_offset_0_alias:
	.zero		0
	.zero		64


//--------------------- .nv.constant0._Z9histogramPcPii --------------------------
	.section	.nv.constant0._Z9histogramPcPii,"a",@progbits
	.sectionflags	@""
	.align	4
.nv.constant0._Z9histogramPcPii:
	.zero		916


//--------------------- SYMBOLS --------------------------

	.type		.nv.reservedSmem.offset0,@object
	.size		.nv.reservedSmem.offset0,0x4
	.type		.nv.reservedSmem.cap,@object
	.size		.nv.reservedSmem.cap,0x4
